	.headerflags	@"EF_CUDA_TEXMODE_UNIFIED EF_CUDA_64BIT_ADDRESS EF_CUDA_ACCELERATORS EF_CUDA_SM90 EF_CUDA_VIRTUAL_SM(EF_CUDA_SM90)"
	.elftype	@"ET_EXEC"


//--------------------- .nv.info                  --------------------------
	.section	.nv.info,"",@"SHT_CUDA_INFO"
	.align	4


	//----- nvinfo : EIATTR_REGCOUNT
	.align		4
        /*0000*/ 	.byte	0x04, 0x2f
        /*0002*/ 	.short	(.L_1 - .L_0)
	.align		4
.L_0:
        /*0004*/ 	.word	index@(triton_poi_fused_add_0)
        /*0008*/ 	.word	0x00000012


	//----- nvinfo : EIATTR_MIN_STACK_SIZE
	.align		4
.L_1:
        /*000c*/ 	.byte	0x04, 0x12
        /*000e*/ 	.short	(.L_3 - .L_2)
	.align		4
.L_2:
        /*0010*/ 	.word	index@(triton_poi_fused_add_0)
        /*0014*/ 	.word	0x00000000


	//----- nvinfo : EIATTR_FRAME_SIZE
	.align		4
.L_3:
        /*0018*/ 	.byte	0x04, 0x11
        /*001a*/ 	.short	(.L_5 - .L_4)
	.align		4
.L_4:
        /*001c*/ 	.word	index@(triton_poi_fused_add_0)
        /*0020*/ 	.word	0x00000000


	//----- nvinfo : EIATTR_MIN_STACK_SIZE
	.align		4
.L_5:
        /*0024*/ 	.byte	0x04, 0x12
        /*0026*/ 	.short	(.L_7 - .L_6)
	.align		4
.L_6:
        /*0028*/ 	.word	index@(triton_poi_fused_add_0)
        /*002c*/ 	.word	0x00000000
.L_7:


//--------------------- .nv.info.triton_poi_fused_add_0 --------------------------
	.section	.nv.info.triton_poi_fused_add_0,"",@"SHT_CUDA_INFO"
	.sectionflags	@""
	.align	4


	//----- nvinfo : EIATTR_CUDA_API_VERSION
	.align		4
        /*0000*/ 	.byte	0x04, 0x37
        /*0002*/ 	.short	(.L_9 - .L_8)
.L_8:
        /*0004*/ 	.word	0x0000007c


	//----- nvinfo : EIATTR_KPARAM_INFO
	.align		4
.L_9:
        /*0008*/ 	.byte	0x04, 0x17
        /*000a*/ 	.short	(.L_11 - .L_10)
.L_10:
        /*000c*/ 	.word	0x00000000
        /*0010*/ 	.short	0x0003
        /*0012*/ 	.short	0x0018
        /*0014*/ 	.byte	0x00, 0xf0, 0x11, 0x00


	//----- nvinfo : EIATTR_KPARAM_INFO
	.align		4
.L_11:
        /*0018*/ 	.byte	0x04, 0x17
        /*001a*/ 	.short	(.L_13 - .L_12)
.L_12:
        /*001c*/ 	.word	0x00000000
        /*0020*/ 	.short	0x0002
        /*0022*/ 	.short	0x0010
        /*0024*/ 	.byte	0x00, 0xf4, 0x21, 0x00


	//----- nvinfo : EIATTR_KPARAM_INFO
	.align		4
.L_13:
        /*0028*/ 	.byte	0x04, 0x17
        /*002a*/ 	.short	(.L_15 - .L_14)
.L_14:
        /*002c*/ 	.word	0x00000000
        /*0030*/ 	.short	0x0001
        /*0032*/ 	.short	0x0008
        /*0034*/ 	.byte	0x00, 0xf4, 0x21, 0x00


	//----- nvinfo : EIATTR_KPARAM_INFO
	.align		4
.L_15:
        /*0038*/ 	.byte	0x04, 0x17
        /*003a*/ 	.short	(.L_17 - .L_16)
.L_16:
        /*003c*/ 	.word	0x00000000
        /*0040*/ 	.short	0x0000
        /*0042*/ 	.short	0x0000
        /*0044*/ 	.byte	0x00, 0xf4, 0x21, 0x00


	//----- nvinfo : EIATTR_SPARSE_MMA_MASK
	.align		4
.L_17:
        /*0048*/ 	.byte	0x03, 0x50
        /*004a*/ 	.short	0x0000


	//----- nvinfo : EIATTR_MAXREG_COUNT
	.align		4
        /*004c*/ 	.byte	0x03, 0x1b
        /*004e*/ 	.short	0x00ff


	//----- nvinfo : EIATTR_EXIT_INSTR_OFFSETS
	.align		4
        /*0050*/ 	.byte	0x04, 0x1c
        /*0052*/ 	.short	(.L_19 - .L_18)


	//   ....[0]....
.L_18:
        /*0054*/ 	.word	0x000001b0


	//   ....[1]....
        /*0058*/ 	.word	0x000001d0


	//----- nvinfo : EIATTR_REQNTID
	.align		4
.L_19:
        /*005c*/ 	.byte	0x04, 0x10
        /*005e*/ 	.short	(.L_21 - .L_20)
.L_20:
        /*0060*/ 	.word	0x00000080
        /*0064*/ 	.word	0x00000001
        /*0068*/ 	.word	0x00000001


	//----- nvinfo : EIATTR_CBANK_PARAM_SIZE
	.align		4
.L_21:
        /*006c*/ 	.byte	0x03, 0x19
        /*006e*/ 	.short	0x001c


	//----- nvinfo : EIATTR_PARAM_CBANK
	.align		4
        /*0070*/ 	.byte	0x04, 0x0a
        /*0072*/ 	.short	(.L_23 - .L_22)
	.align		4
.L_22:
        /*0074*/ 	.word	index@(.nv.constant0.triton_poi_fused_add_0)
        /*0078*/ 	.short	0x0210
        /*007a*/ 	.short	0x001c


	//----- nvinfo : EIATTR_SW_WAR
	.align		4
.L_23:
        /*007c*/ 	.byte	0x04, 0x36
        /*007e*/ 	.short	(.L_25 - .L_24)
.L_24:
        /*0080*/ 	.word	0x00000008
.L_25:


//--------------------- .nv.callgraph             --------------------------
	.section	.nv.callgraph,"",@"SHT_CUDA_CALLGRAPH"
	.align	4
	.sectionentsize	8
	.align		4
        /*0000*/ 	.word	0x00000000
	.align		4
        /*0004*/ 	.word	0xffffffff
	.align		4
        /*0008*/ 	.word	0x00000000
	.align		4
        /*000c*/ 	.word	0xfffffffe
	.align		4
        /*0010*/ 	.word	0x00000000
	.align		4
        /*0014*/ 	.word	0xfffffffd
	.align		4
        /*0018*/ 	.word	0x00000000
	.align		4
        /*001c*/ 	.word	0xfffffffc


//--------------------- .text.triton_poi_fused_add_0 --------------------------
	.section	.text.triton_poi_fused_add_0,"ax",@progbits
	.align	128
        .global         triton_poi_fused_add_0
        .type           triton_poi_fused_add_0,@function
        .size           triton_poi_fused_add_0,(.L_x_1 - triton_poi_fused_add_0)
        .other          triton_poi_fused_add_0,@"STO_CUDA_ENTRY STV_DEFAULT"
triton_poi_fused_add_0:
.text.triton_poi_fused_add_0:
[----:B------:R-:W0:Y:S02]  /*0000*/  LDC R1, c[0x0][0x28] ;  /* 0x00000a00ff017b82 */ /* 0x000e240000000800 */
[----:B------:R-:W1:Y:S01]  /*0010*/  S2R R0, SR_TID.X ;  /* 0x0000000000007919 */ /* 0x000e620000002100 */
[----:B------:R-:W2:Y:S01]  /*0020*/  LDC.64 R4, c[0x0][0x218] ;  /* 0x00008600ff047b82 */ /* 0x000ea20000000a00 */
[----:B------:R-:W-:Y:S02]  /*0030*/  CS2R R10, SRZ ;  /* 0x00000000000a7805 */ /* 0x000fe4000001ff00 */
[----:B------:R-:W-:Y:S01]  /*0040*/  CS2R R12, SRZ ;  /* 0x00000000000c7805 */ /* 0x000fe2000001ff00 */
[----:B------:R-:W3:Y:S01]  /*0050*/  S2R R9, SR_CTAID.X ;  /* 0x0000000000097919 */ /* 0x000ee20000002500 */
[----:B------:R-:W-:-:S03]  /*0060*/  ULDC.64 UR4, c[0x0][0x208] ;  /* 0x0000820000047ab9 */ /* 0x000fc60000000a00 */
[----:B------:R-:W4:Y:S01]  /*0070*/  LDC.64 R2, c[0x0][0x210] ;  /* 0x00008400ff027b82 */ /* 0x000f220000000a00 */
[----:B-1----:R-:W-:Y:S01]  /*0080*/  IMAD.SHL.U32 R0, R0, 0x2, RZ ;  /* 0x0000000200007824 */ /* 0x002fe200078e00ff */
[----:B---3--:R-:W-:-:S04]  /*0090*/  SHF.R.S32.HI R6, RZ, 0x17, R9 ;  /* 0x00000017ff067819 */ /* 0x008fc80000011409 */
[----:B------:R-:W-:-:S04]  /*00a0*/  LOP3.LUT R0, R0, 0xfe, RZ, 0xc0, !PT ;  /* 0x000000fe00007812 */ /* 0x000fc800078ec0ff */
[----:B------:R-:W-:Y:S02]  /*00b0*/  LEA R9, R9, R0, 0x8 ;  /* 0x0000000009097211 */ /* 0x000fe400078e40ff */
[----:B------:R-:W-:Y:S02]  /*00c0*/  SGXT R0, R6, 0x1 ;  /* 0x000000010600781a */ /* 0x000fe40000000200 */
[C---:B------:R-:W-:Y:S01]  /*00d0*/  ISETP.GE.AND P0, PT, R9.reuse, 0x100, PT ;  /* 0x000001000900780c */ /* 0x040fe20003f06270 */
[----:B----4-:R-:W-:Y:S01]  /*00e0*/  IMAD.WIDE R2, R9, 0x4, R2 ;  /* 0x0000000409027825 */ /* 0x010fe200078e0202 */
[----:B------:R-:W-:-:S04]  /*00f0*/  LEA.HI R0, R0, R9, RZ, 0x6 ;  /* 0x0000000900007211 */ /* 0x000fc800078f30ff */
[----:B------:R-:W-:-:S05]  /*0100*/  LOP3.LUT R0, R0, 0xffffffc0, RZ, 0xc0, !PT ;  /* 0xffffffc000007812 */ /* 0x000fca00078ec0ff */
[----:B------:R-:W-:Y:S02]  /*0110*/  IMAD.IADD R7, R9, 0x1, -R0 ;  /* 0x0000000109077824 */ /* 0x000fe400078e0a00 */
[----:B------:R-:W3:Y:S02]  /*0120*/  @!P0 LDG.E.64 R10, desc[UR4][R2.64] ;  /* 0x00000004020a8981 */ /* 0x000ee4000c1e1b00 */
[----:B--2---:R-:W-:Y:S02]  /*0130*/  IMAD.WIDE R4, R7, 0x4, R4 ;  /* 0x0000000407047825 */ /* 0x004fe400078e0204 */
[----:B------:R-:W1:Y:S03]  /*0140*/  LDC.64 R6, c[0x0][0x220] ;  /* 0x00008800ff067b82 */ /* 0x000e660000000a00 */
[----:B------:R-:W3:Y:S01]  /*0150*/  @!P0 LDG.E.EL.64 R12, desc[UR4][R4.64+0x400] ;  /* 0x00040004040c8981 */ /* 0x000ee2000c2e1b00 */
[----:B-1----:R-:W-:-:S04]  /*0160*/  IMAD.WIDE R6, R9, 0x4, R6 ;  /* 0x0000000409067825 */ /* 0x002fc800078e0206 */
[----:B---3--:R-:W-:Y:S01]  /*0170*/  FADD R15, R12, R10 ;  /* 0x0000000a0c0f7221 */ /* 0x008fe20000000000 */
[----:B------:R-:W-:-:S03]  /*0180*/  FADD R0, R13, R11 ;  /* 0x0000000b0d007221 */ /* 0x000fc60000000000 */
[----:B------:R-:W-:Y:S01]  /*0190*/  FADD R12, R15, R12 ;  /* 0x0000000c0f0c7221 */ /* 0x000fe20000000000 */
[----:B------:R-:W-:Y:S01]  /*01a0*/  FADD R13, R0, R13 ;  /* 0x0000000d000d7221 */ /* 0x000fe20000000000 */
[----:B------:R-:W-:Y:S06]  /*01b0*/  @P0 EXIT ;  /* 0x000000000000094d */ /* 0x000fec0003800000 */
[----:B------:R-:W-:Y:S01]  /*01c0*/  STG.E.64 desc[UR4][R6.64], R12 ;  /* 0x0000000c06007986 */ /* 0x000fe2000c101b04 */
[----:B------:R-:W-:Y:S05]  /*01d0*/  EXIT ;  /* 0x000000000000794d */ /* 0x000fea0003800000 */
.L_x_0:
[----:B------:R-:W-:-:S00]  /*01e0*/  BRA `(.L_x_0) ;  /* 0xfffffffc00fc7947 */ /* 0x000fc0000383ffff */
[----:B------:R-:W-:-:S00]  /*01f0*/  NOP ;  /* 0x0000000000007918 */ /* 0x000fc00000000000 */
        /* <DEDUP_REMOVED lines=8> */
.L_x_1:


//--------------------- .nv.constant0.triton_poi_fused_add_0 --------------------------
	.section	.nv.constant0.triton_poi_fused_add_0,"a",@progbits
	.sectionflags	@""
	.align	4
.nv.constant0.triton_poi_fused_add_0:
	.zero		556
